//
// Generated by NVIDIA NVVM Compiler
//
// Compiler Build ID: CL-36424714
// Cuda compilation tools, release 13.0, V13.0.88
// Based on NVVM 20.0.0
//

.version 9.0
.target sm_100
.address_size 64

.extern .func  (.param .b32 func_retval0) vprintf
(
	.param .b64 vprintf_param_0,
	.param .b64 vprintf_param_1
)
;
.global .align 4 .b8 globalMutex[4];
.global .align 4 .u32 globalCounter;
.global .align 1 .b8 $str[4] = {37, 105, 10};

.entry _Z4initv()
{
	.reg .b32 	%r<2>;

	mov.b32 	%r1, 0;
	st.volatile.global.u32 	[globalMutex], %r1;
	st.volatile.global.u32 	[globalCounter], %r1;
	ret;

}
.entry _Z12printResultsv()
{
	.local .align 8 .b8 	__local_depot1[8];
	.reg .b64 	%SP;
	.reg .b64 	%SPL;
	.reg .b32 	%r<4>;
	.reg .b64 	%rd<5>;

	mov.u64 	%SPL, __local_depot1;
	cvta.local.u64 	%SP, %SPL;
	add.u64 	%rd1, %SP, 0;
	add.u64 	%rd2, %SPL, 0;
	ld.volatile.global.u32 	%r1, [globalCounter];
	st.local.u32 	[%rd2], %r1;
	mov.u64 	%rd3, $str;
	cvta.global.u64 	%rd4, %rd3;
	{ // callseq 0, 0
	.param .b64 param0;
	st.param.b64 	[param0], %rd4;
	.param .b64 param1;
	st.param.b64 	[param1], %rd1;
	.param .b32 retval0;
	call.uni (retval0), 
	vprintf, 
	(
	param0, 
	param1
	);
	ld.param.b32 	%r2, [retval0];
	} // callseq 0
	ret;

}
.entry _Z6kernelv()
{
	.reg .pred 	%p<3>;
	.reg .b32 	%r<6>;

	mov.u32 	%r1, %tid.x;
	setp.ne.s32 	%p1, %r1, 0;
	@%p1 bra 	$L__BB2_3;
$L__BB2_1:
	atom.global.exch.b32 	%r2, [globalMutex], 1;
	setp.ne.s32 	%p2, %r2, 0;
	@%p2 bra 	$L__BB2_1;
	ld.volatile.global.u32 	%r3, [globalCounter];
	add.s32 	%r4, %r3, 1;
	st.volatile.global.u32 	[globalCounter], %r4;
	membar.gl;
	mov.b32 	%r5, 0;
	st.volatile.global.u32 	[globalMutex], %r5;
$L__BB2_3:
	ret;

}


// ===== COMPILED SASS (sm_100) =====

	.target	sm_100

	.elftype	@"ET_EXEC"


//--------------------- .note.nv.tkinfo           --------------------------
	.section	.note.nv.tkinfo,"",@"SHT_NOTE"
	.sectionflags	@"SHF_NOTE_NV_TKINFO"
	.tkinfo
        /*0018*/ 	.word	0x00000002
        /*0030*/ 	.string	""
        /*0030*/ 	.string	"ptxas"
        /*0030*/ 	.string	"Cuda compilation tools, release 13.0, V13.0.88"
        /*0030*/ 	.string	"Build cuda_13.0.r13.0/compiler.36424714_0"
        /*0030*/ 	.string	"-arch sm_100 -m 64 "



//--------------------- .note.nv.cuinfo           --------------------------
	.section	.note.nv.cuinfo,"",@"SHT_NOTE"
	.sectionflags	@"SHF_NOTE_NV_CUINFO"
        /*0018*/ 	.short	0x0002
        /*001a*/ 	.short	0x0064
        /*001c*/ 	.short	0x0082
	.zero		2


//--------------------- .nv.info                  --------------------------
	.section	.nv.info,"",@"SHT_CUDA_INFO"
	.align	4


	//----- nvinfo : EIATTR_REGCOUNT
	.align		4
        /*0000*/ 	.byte	0x04, 0x2f
        /*0002*/ 	.short	(.L_4 - .L_3)
	.align		4
.L_3:
        /*0004*/ 	.word	index@(_Z4initv)
        /*0008*/ 	.word	0x00000008


	//----- nvinfo : EIATTR_FRAME_SIZE
	.align		4
.L_4:
        /*000c*/ 	.byte	0x04, 0x11
        /*000e*/ 	.short	(.L_6 - .L_5)
	.align		4
.L_5:
        /*0010*/ 	.word	index@(_Z4initv)
        /*0014*/ 	.word	0x00000000


	//----- nvinfo : EIATTR_REGCOUNT
	.align		4
.L_6:
        /*0018*/ 	.byte	0x04, 0x2f
        /*001a*/ 	.short	(.L_8 - .L_7)
	.align		4
.L_7:
        /*001c*/ 	.word	index@(_Z12printResultsv)
        /*0020*/ 	.word	0x00000018


	//----- nvinfo : EIATTR_FRAME_SIZE
	.align		4
.L_8:
        /*0024*/ 	.byte	0x04, 0x11
        /*0026*/ 	.short	(.L_10 - .L_9)
	.align		4
.L_9:
        /*0028*/ 	.word	index@(_Z12printResultsv)
        /*002c*/ 	.word	0x00000008


	//----- nvinfo : EIATTR_REGCOUNT
	.align		4
.L_10:
        /*0030*/ 	.byte	0x04, 0x2f
        /*0032*/ 	.short	(.L_12 - .L_11)
	.align		4
.L_11:
        /*0034*/ 	.word	index@(_Z6kernelv)
        /*0038*/ 	.word	0x0000000a


	//----- nvinfo : EIATTR_FRAME_SIZE
	.align		4
.L_12:
        /*003c*/ 	.byte	0x04, 0x11
        /*003e*/ 	.short	(.L_14 - .L_13)
	.align		4
.L_13:
        /*0040*/ 	.word	index@(_Z6kernelv)
        /*0044*/ 	.word	0x00000000


	//----- nvinfo : EIATTR_MIN_STACK_SIZE
	.align		4
.L_14:
        /*0048*/ 	.byte	0x04, 0x12
        /*004a*/ 	.short	(.L_16 - .L_15)
	.align		4
.L_15:
        /*004c*/ 	.word	index@(_Z6kernelv)
        /*0050*/ 	.word	0x00000000


	//----- nvinfo : EIATTR_MIN_STACK_SIZE
	.align		4
.L_16:
        /*0054*/ 	.byte	0x04, 0x12
        /*0056*/ 	.short	(.L_18 - .L_17)
	.align		4
.L_17:
        /*0058*/ 	.word	index@(_Z12printResultsv)
        /*005c*/ 	.word	0x00000008


	//----- nvinfo : EIATTR_MIN_STACK_SIZE
	.align		4
.L_18:
        /*0060*/ 	.byte	0x04, 0x12
        /*0062*/ 	.short	(.L_20 - .L_19)
	.align		4
.L_19:
        /*0064*/ 	.word	index@(_Z4initv)
        /*0068*/ 	.word	0x00000000
.L_20:


//--------------------- .nv.compat                --------------------------
	.section	.nv.compat,"",@"SHT_CUDA_COMPAT_INFO"
	.align	4
        /*0000*/ 	.byte	0x02, 0x09, 0x00, 0x00, 0x02, 0x02, 0x01, 0x00, 0x02, 0x05, 0x05, 0x00, 0x03, 0x07, 0x01, 0x01
        /*0010*/ 	.byte	0x02, 0x03, 0x00, 0x00, 0x02, 0x06, 0x01, 0x00, 0x04, 0x0b, 0x08, 0x00, 0x09, 0x00, 0x00, 0x00
        /*0020*/ 	.byte	0x00, 0x00, 0x00, 0x00


//--------------------- .nv.info._Z6kernelv       --------------------------
	.section	.nv.info._Z6kernelv,"",@"SHT_CUDA_INFO"
	.sectionflags	@""
	.align	4


	//----- nvinfo : EIATTR_CUDA_API_VERSION
	.align		4
        /*0000*/ 	.byte	0x04, 0x37
        /*0002*/ 	.short	(.L_22 - .L_21)
.L_21:
        /*0004*/ 	.word	0x00000082


	//----- nvinfo : EIATTR_SPARSE_MMA_MASK
	.align		4
.L_22:
        /*0008*/ 	.byte	0x03, 0x50
        /*000a*/ 	.short	0x0000


	//----- nvinfo : EIATTR_MAXREG_COUNT
	.align		4
        /*000c*/ 	.byte	0x03, 0x1b
        /*000e*/ 	.short	0x00ff


	//----- nvinfo : EIATTR_MERCURY_ISA_VERSION
	.align		4
        /*0010*/ 	.byte	0x03, 0x5f
        /*0012*/ 	.short	0x0101


	//----- nvinfo : EIATTR_VRC_CTA_INIT_COUNT
	.align		4
        /*0014*/ 	.byte	0x02, 0x4a
	.zero		1
	.zero		1


	//----- nvinfo : EIATTR_EXIT_INSTR_OFFSETS
	.align		4
        /*0018*/ 	.byte	0x04, 0x1c
        /*001a*/ 	.short	(.L_24 - .L_23)


	//   ....[0]....
.L_23:
        /*001c*/ 	.word	0x00000030


	//   ....[1]....
        /*0020*/ 	.word	0x00000160


	//----- nvinfo : EIATTR_CRS_STACK_SIZE
	.align		4
.L_24:
        /*0024*/ 	.byte	0x04, 0x1e
        /*0026*/ 	.short	(.L_26 - .L_25)
.L_25:
        /*0028*/ 	.word	0x00000000


	//----- nvinfo : EIATTR_SW_WAR
	.align		4
.L_26:
        /*002c*/ 	.byte	0x04, 0x36
        /*002e*/ 	.short	(.L_28 - .L_27)
.L_27:
        /*0030*/ 	.word	0x00000008
.L_28:


//--------------------- .nv.info._Z12printResultsv --------------------------
	.section	.nv.info._Z12printResultsv,"",@"SHT_CUDA_INFO"
	.sectionflags	@""
	.align	4


	//----- nvinfo : EIATTR_CUDA_API_VERSION
	.align		4
        /*0000*/ 	.byte	0x04, 0x37
        /*0002*/ 	.short	(.L_30 - .L_29)
.L_29:
        /*0004*/ 	.word	0x00000082


	//----- nvinfo : EIATTR_SPARSE_MMA_MASK
	.align		4
.L_30:
        /*0008*/ 	.byte	0x03, 0x50
        /*000a*/ 	.short	0x0000


	//----- nvinfo : EIATTR_MAXREG_COUNT
	.align		4
        /*000c*/ 	.byte	0x03, 0x1b
        /*000e*/ 	.short	0x00ff


	//----- nvinfo : EIATTR_EXTERNS
	.align		4
        /*0010*/ 	.byte	0x04, 0x0f
        /*0012*/ 	.short	(.L_32 - .L_31)


	//   ....[0]....
	.align		4
.L_31:
        /*0014*/ 	.word	index@(vprintf)


	//----- nvinfo : EIATTR_MERCURY_ISA_VERSION
	.align		4
.L_32:
        /*0018*/ 	.byte	0x03, 0x5f
        /*001a*/ 	.short	0x0101


	//----- nvinfo : EIATTR_VRC_CTA_INIT_COUNT
	.align		4
        /*001c*/ 	.byte	0x02, 0x4a
	.zero		1
	.zero		1


	//----- nvinfo : EIATTR_SYSCALL_OFFSETS
	.align		4
        /*0020*/ 	.byte	0x04, 0x46
        /*0022*/ 	.short	(.L_34 - .L_33)


	//   ....[0]....
.L_33:
        /*0024*/ 	.word	0x00000100


	//----- nvinfo : EIATTR_EXIT_INSTR_OFFSETS
	.align		4
.L_34:
        /*0028*/ 	.byte	0x04, 0x1c
        /*002a*/ 	.short	(.L_36 - .L_35)


	//   ....[0]....
.L_35:
        /*002c*/ 	.word	0x00000110


	//----- nvinfo : EIATTR_SW_WAR
	.align		4
.L_36:
        /*0030*/ 	.byte	0x04, 0x36
        /*0032*/ 	.short	(.L_38 - .L_37)
.L_37:
        /*0034*/ 	.word	0x00000008
.L_38:


//--------------------- .nv.info._Z4initv         --------------------------
	.section	.nv.info._Z4initv,"",@"SHT_CUDA_INFO"
	.sectionflags	@""
	.align	4


	//----- nvinfo : EIATTR_CUDA_API_VERSION
	.align		4
        /*0000*/ 	.byte	0x04, 0x37
        /*0002*/ 	.short	(.L_40 - .L_39)
.L_39:
        /*0004*/ 	.word	0x00000082


	//----- nvinfo : EIATTR_SPARSE_MMA_MASK
	.align		4
.L_40:
        /*0008*/ 	.byte	0x03, 0x50
        /*000a*/ 	.short	0x0000


	//----- nvinfo : EIATTR_MAXREG_COUNT
	.align		4
        /*000c*/ 	.byte	0x03, 0x1b
        /*000e*/ 	.short	0x00ff


	//----- nvinfo : EIATTR_MERCURY_ISA_VERSION
	.align		4
        /*0010*/ 	.byte	0x03, 0x5f
        /*0012*/ 	.short	0x0101


	//----- nvinfo : EIATTR_VRC_CTA_INIT_COUNT
	.align		4
        /*0014*/ 	.byte	0x02, 0x4a
	.zero		1
	.zero		1


	//----- nvinfo : EIATTR_EXIT_INSTR_OFFSETS
	.align		4
        /*0018*/ 	.byte	0x04, 0x1c
        /*001a*/ 	.short	(.L_42 - .L_41)


	//   ....[0]....
.L_41:
        /*001c*/ 	.word	0x00000060


	//----- nvinfo : EIATTR_SW_WAR
	.align		4
.L_42:
        /*0020*/ 	.byte	0x04, 0x36
        /*0022*/ 	.short	(.L_44 - .L_43)
.L_43:
        /*0024*/ 	.word	0x00000008
.L_44:


//--------------------- .nv.callgraph             --------------------------
	.section	.nv.callgraph,"",@"SHT_CUDA_CALLGRAPH"
	.align	4
	.sectionentsize	8
	.align		4
        /*0000*/ 	.word	0x00000000
	.align		4
        /*0004*/ 	.word	0xffffffff
	.align		4
        /*0008*/ 	.word	index@(_Z12printResultsv)
	.align		4
        /*000c*/ 	.word	index@(vprintf)
	.align		4
        /*0010*/ 	.word	0x00000000
	.align		4
        /*0014*/ 	.word	0xfffffffe
	.align		4
        /*0018*/ 	.word	0x00000000
	.align		4
        /*001c*/ 	.word	0xfffffffd
	.align		4
        /*0020*/ 	.word	0x00000000
	.align		4
        /*0024*/ 	.word	0xfffffffc


//--------------------- .nv.constant4             --------------------------
	.section	.nv.constant4,"a",@progbits
	.align	8
	.align		8
.nv.constant4:
        /*0000*/ 	.dword	globalMutex
	.align		8
        /*0008*/ 	.dword	globalCounter
	.align		8
        /*0010*/ 	.dword	$str
	.align		8
        /*0018*/ 	.dword	vprintf


//--------------------- .text._Z6kernelv          --------------------------
	.section	.text._Z6kernelv,"ax",@progbits
	.align	128
.text._Z6kernelv:
        .type           _Z6kernelv,@function
        .size           _Z6kernelv,(.L_x_6 - _Z6kernelv)
        .other          _Z6kernelv,@"STO_CUDA_ENTRY STV_DEFAULT"
_Z6kernelv:
[----:B------:R-:W-:Y:S01]  /*0000*/  LDC R1, c[0x0][0x37c] ;  /* 0x0000df00ff017b82 */ /* 0x000fe20000000800 */
[----:B------:R-:W0:Y:S02]  /*0010*/  S2R R0, SR_TID.X ;  /* 0x0000000000007919 */ /* 0x000e240000002100 */
[----:B0-----:R-:W-:-:S13]  /*0020*/  ISETP.NE.AND P0, PT, R0, RZ, PT ;  /* 0x000000ff0000720c */ /* 0x001fda0003f05270 */
[----:B------:R-:W-:Y:S05]  /*0030*/  @P0 EXIT ;  /* 0x000000000000094d */ /* 0x000fea0003800000 */
[----:B------:R-:W0:Y:S01]  /*0040*/  LDC.64 R2, c[0x4][RZ] ;  /* 0x01000000ff027b82 */ /* 0x000e220000000a00 */
[----:B------:R-:W-:Y:S01]  /*0050*/  BSSY B0, `(.L_x_0) ;  /* 0x0000007000007945 */ /* 0x000fe20003800000 */
[----:B------:R-:W-:Y:S01]  /*0060*/  IMAD.MOV.U32 R5, RZ, RZ, 0x1 ;  /* 0x00000001ff057424 */ /* 0x000fe200078e00ff */
[----:B------:R-:W1:Y:S06]  /*0070*/  LDCU.64 UR4, c[0x0][0x358] ;  /* 0x00006b00ff0477ac */ /* 0x000e6c0008000a00 */
.L_x_1:
[----:B------:R-:W-:Y:S05]  /*0080*/  YIELD ;  /* 0x0000000000007946 */ /* 0x000fea0003800000 */
[----:B01----:R-:W2:Y:S02]  /*0090*/  ATOMG.E.EXCH.STRONG.GPU PT, R0, desc[UR4][R2.64], R5 ;  /* 0x80000005020079a8 */ /* 0x003ea4000c1ef104 */
[----:B--2---:R-:W-:-:S13]  /*00a0*/  ISETP.NE.AND P0, PT, R0, RZ, PT ;  /* 0x000000ff0000720c */ /* 0x004fda0003f05270 */
[----:B------:R-:W-:Y:S05]  /*00b0*/  @P0 BRA `(.L_x_1) ;  /* 0xfffffffc00f00947 */ /* 0x000fea000383ffff */
[----:B------:R-:W-:Y:S05]  /*00c0*/  BSYNC B0 ;  /* 0x0000000000007941 */ /* 0x000fea0003800000 */
.L_x_0:
[----:B------:R-:W0:Y:S02]  /*00d0*/  LDC.64 R4, c[0x4][0x8] ;  /* 0x01000200ff047b82 */ /* 0x000e240000000a00 */
[----:B0-----:R-:W2:Y:S02]  /*00e0*/  LDG.E.STRONG.SYS R0, desc[UR4][R4.64] ;  /* 0x0000000404007981 */ /* 0x001ea4000c1f5900 */
[----:B--2---:R-:W-:-:S05]  /*00f0*/  VIADD R7, R0, 0x1 ;  /* 0x0000000100077836 */ /* 0x004fca0000000000 */
[----:B------:R-:W-:Y:S01]  /*0100*/  STG.E.STRONG.SYS desc[UR4][R4.64], R7 ;  /* 0x0000000704007986 */ /* 0x000fe2000c115904 */
[----:B------:R-:W-:Y:S06]  /*0110*/  MEMBAR.SC.GPU ;  /* 0x0000000000007992 */ /* 0x000fec0000002000 */
[----:B------:R-:W-:-:S00]  /*0120*/  ERRBAR ;  /* 0x00000000000079ab */ /* 0x000fc00000000000 */
[----:B------:R-:W-:Y:S06]  /*0130*/  CGAERRBAR ;  /* 0x00000000000075ab */ /* 0x000fec0000000000 */
[----:B------:R-:W-:Y:S04]  /*0140*/  CCTL.IVALL ;  /* 0x00000000ff00798f */ /* 0x000fe80002000000 */
[----:B------:R-:W-:Y:S01]  /*0150*/  STG.E.STRONG.SYS desc[UR4][R2.64], RZ ;  /* 0x000000ff02007986 */ /* 0x000fe2000c115904 */
[----:B------:R-:W-:Y:S05]  /*0160*/  EXIT ;  /* 0x000000000000794d */ /* 0x000fea0003800000 */
.L_x_2:
[----:B------:R-:W-:-:S00]  /*0170*/  BRA `(.L_x_2) ;  /* 0xfffffffc00fc7947 */ /* 0x000fc0000383ffff */
[----:B------:R-:W-:-:S00]  /*0180*/  NOP ;  /* 0x0000000000007918 */ /* 0x000fc00000000000 */
[----:B------:R-:W-:-:S00]  /*0190*/  NOP ;  /* 0x0000000000007918 */ /* 0x000fc00000000000 */
[----:B------:R-:W-:-:S00]  /*01a0*/  NOP ;  /* 0x0000000000007918 */ /* 0x000fc00000000000 */
[----:B------:R-:W-:-:S00]  /*01b0*/  NOP ;  /* 0x0000000000007918 */ /* 0x000fc00000000000 */
[----:B------:R-:W-:-:S00]  /*01c0*/  NOP ;  /* 0x0000000000007918 */ /* 0x000fc00000000000 */
[----:B------:R-:W-:-:S00]  /*01d0*/  NOP ;  /* 0x0000000000007918 */ /* 0x000fc00000000000 */
[----:B------:R-:W-:-:S00]  /*01e0*/  NOP ;  /* 0x0000000000007918 */ /* 0x000fc00000000000 */
[----:B------:R-:W-:-:S00]  /*01f0*/  NOP ;  /* 0x0000000000007918 */ /* 0x000fc00000000000 */
.L_x_6:


//--------------------- .text._Z12printResultsv   --------------------------
	.section	.text._Z12printResultsv,"ax",@progbits
	.align	128
.text._Z12printResultsv:
        .type           _Z12printResultsv,@function
        .size           _Z12printResultsv,(.L_x_7 - _Z12printResultsv)
        .other          _Z12printResultsv,@"STO_CUDA_ENTRY STV_DEFAULT"
_Z12printResultsv:
[----:B------:R-:W0:Y:S08]  /*0000*/  LDC R1, c[0x0][0x37c] ;  /* 0x0000df00ff017b82 */ /* 0x000e300000000800 */
[----:B------:R-:W1:Y:S01]  /*0010*/  LDC.64 R2, c[0x4][0x8] ;  /* 0x01000200ff027b82 */ /* 0x000e620000000a00 */
[----:B------:R-:W1:Y:S01]  /*0020*/  LDCU.64 UR4, c[0x0][0x358] ;  /* 0x00006b00ff0477ac */ /* 0x000e620008000a00 */
[----:B0-----:R-:W-:Y:S01]  /*0030*/  VIADD R1, R1, 0xfffffff8 ;  /* 0xfffffff801017836 */ /* 0x001fe20000000000 */
[----:B------:R-:W0:Y:S01]  /*0040*/  LDCU.64 UR6, c[0x4][0x10] ;  /* 0x01000200ff0677ac */ /* 0x000e220008000a00 */
[----:B-1----:R-:W2:Y:S01]  /*0050*/  LDG.E.STRONG.SYS R2, desc[UR4][R2.64] ;  /* 0x0000000402027981 */ /* 0x002ea2000c1f5900 */
[----:B------:R-:W-:Y:S01]  /*0060*/  MOV R0, 0x18 ;  /* 0x0000001800007802 */ /* 0x000fe20000000f00 */
[----:B------:R-:W1:Y:S01]  /*0070*/  LDCU UR4, c[0x0][0x2f8] ;  /* 0x00005f00ff0477ac */ /* 0x000e620008000800 */
[----:B0-----:R-:W-:Y:S01]  /*0080*/  IMAD.U32 R4, RZ, RZ, UR6 ;  /* 0x00000006ff047e24 */ /* 0x001fe2000f8e00ff */
[----:B------:R-:W-:Y:S01]  /*0090*/  MOV R5, UR7 ;  /* 0x0000000700057c02 */ /* 0x000fe20008000f00 */
[----:B------:R0:W3:Y:S01]  /*00a0*/  LDC.64 R8, c[0x4][R0] ;  /* 0x0100000000087b82 */ /* 0x0000e20000000a00 */
[----:B------:R-:W4:Y:S01]  /*00b0*/  LDCU UR5, c[0x0][0x2fc] ;  /* 0x00005f80ff0577ac */ /* 0x000f220008000800 */
[----:B-1----:R-:W-:-:S05]  /*00c0*/  IADD3 R6, P0, PT, R1, UR4, RZ ;  /* 0x0000000401067c10 */ /* 0x002fca000ff1e0ff */
[----:B----4-:R-:W-:Y:S01]  /*00d0*/  IMAD.X R7, RZ, RZ, UR5, P0 ;  /* 0x00000005ff077e24 */ /* 0x010fe200080e06ff */
[----:B--23--:R0:W-:Y:S07]  /*00e0*/  STL [R1], R2 ;  /* 0x0000000201007387 */ /* 0x00c1ee0000100800 */
[----:B------:R-:W-:-:S07]  /*00f0*/  LEPC R20, `(.L_x_3) ;  /* 0x000000001014794e */ /* 0x000fce0000000000 */
[----:B0-----:R-:W-:Y:S05]  /*0100*/  CALL.ABS.NOINC R8 ;  /* 0x0000000008007343 */ /* 0x001fea0003c00000 */
.L_x_3:
[----:B------:R-:W-:Y:S05]  /*0110*/  EXIT ;  /* 0x000000000000794d */ /* 0x000fea0003800000 */
.L_x_4:
        /* <DEDUP_REMOVED lines=14> */
.L_x_7:


//--------------------- .text._Z4initv            --------------------------
	.section	.text._Z4initv,"ax",@progbits
	.align	128
.text._Z4initv:
        .type           _Z4initv,@function
        .size           _Z4initv,(.L_x_8 - _Z4initv)
        .other          _Z4initv,@"STO_CUDA_ENTRY STV_DEFAULT"
_Z4initv:
[----:B------:R-:W-:Y:S08]  /*0000*/  LDC R1, c[0x0][0x37c] ;  /* 0x0000df00ff017b82 */ /* 0x000ff00000000800 */
[----:B------:R-:W0:Y:S01]  /*0010*/  LDC.64 R2, c[0x4][RZ] ;  /* 0x01000000ff027b82 */ /* 0x000e220000000a00 */
[----:B------:R-:W0:Y:S07]  /*0020*/  LDCU.64 UR4, c[0x0][0x358] ;  /* 0x00006b00ff0477ac */ /* 0x000e2e0008000a00 */
[----:B------:R-:W1:Y:S01]  /*0030*/  LDC.64 R4, c[0x4][0x8] ;  /* 0x01000200ff047b82 */ /* 0x000e620000000a00 */
[----:B0-----:R-:W-:Y:S04]  /*0040*/  STG.E.STRONG.SYS desc[UR4][R2.64], RZ ;  /* 0x000000ff02007986 */ /* 0x001fe8000c115904 */
[----:B-1----:R-:W-:Y:S01]  /*0050*/  STG.E.STRONG.SYS desc[UR4][R4.64], RZ ;  /* 0x000000ff04007986 */ /* 0x002fe2000c115904 */
[----:B------:R-:W-:Y:S05]  /*0060*/  EXIT ;  /* 0x000000000000794d */ /* 0x000fea0003800000 */
.L_x_5:
        /* <DEDUP_REMOVED lines=9> */
.L_x_8:


//--------------------- .nv.global.init           --------------------------
	.section	.nv.global.init,"aw",@progbits
.nv.global.init:
	.type		$str,@object
	.size		$str,(.L_2 - $str)
$str:
        /*0000*/ 	.byte	0x25, 0x69, 0x0a, 0x00
.L_2:


//--------------------- .nv.shared.reserved.0     --------------------------
	.section	.nv.shared.reserved.0,"aw",@nobits
	.weak		__nv_reservedSMEM_offset_0_alias
	.size		__nv_reservedSMEM_offset_0_alias, 0, 64
	.other		__nv_reservedSMEM_offset_0_alias,@"STO_CUDA_RESERVED_SHARED STV_DEFAULT"
__nv_reservedSMEM_offset_0_alias:
	.zero		0
	.zero		64


//--------------------- .nv.global                --------------------------
	.section	.nv.global,"aw",@nobits
	.align	4
.nv.global:
	.type		globalMutex,@object
	.size		globalMutex,(globalCounter - globalMutex)
globalMutex:
	.zero		4
	.type		globalCounter,@object
	.size		globalCounter,(.L_1 - globalCounter)
globalCounter:
	.zero		4
.L_1:


//--------------------- .nv.constant0._Z6kernelv  --------------------------
	.section	.nv.constant0._Z6kernelv,"a",@progbits
	.sectionflags	@""
	.align	4
.nv.constant0._Z6kernelv:
	.zero		896


//--------------------- .nv.constant0._Z12printResultsv --------------------------
	.section	.nv.constant0._Z12printResultsv,"a",@progbits
	.sectionflags	@""
	.align	4
.nv.constant0._Z12printResultsv:
	.zero		896


//--------------------- .nv.constant0._Z4initv    --------------------------
	.section	.nv.constant0._Z4initv,"a",@progbits
	.sectionflags	@""
	.align	4
.nv.constant0._Z4initv:
	.zero		896


//--------------------- SYMBOLS --------------------------

	.type		.nv.reservedSmem.offset0,@object
	.size		.nv.reservedSmem.offset0,0x4
	.type		vprintf,@function
